//
// Generated by NVIDIA NVVM Compiler
//
// Compiler Build ID: CL-36424714
// Cuda compilation tools, release 13.0, V13.0.88
// Based on NVVM 20.0.0
//

.version 9.0
.target sm_100
.address_size 64

	// .globl	_Z15matrixAddKernelPfS_S_ii
.extern .func  (.param .b32 func_retval0) vprintf
(
	.param .b64 vprintf_param_0,
	.param .b64 vprintf_param_1
)
;
.global .align 1 .b8 $str[100] = {116, 104, 114, 101, 97, 100, 73, 100, 120, 46, 120, 61, 37, 100, 44, 32, 116, 104, 114, 101, 97, 100, 73, 100, 120, 46, 121, 61, 37, 100, 44, 32, 98, 108, 111, 99, 107, 68, 105, 109, 46, 120, 61, 37, 100, 44, 32, 98, 108, 111, 99, 107, 68, 105, 109, 46, 121, 61, 37, 100, 44, 32, 98, 108, 111, 99, 107, 73, 100, 120, 46, 120, 61, 37, 100, 44, 32, 98, 108, 111, 99, 107, 73, 100, 120, 46, 121, 61, 37, 100, 44, 32, 105, 100, 120, 61, 37, 100, 10};

.visible .entry _Z15matrixAddKernelPfS_S_ii(
	.param .u64 .ptr .align 1 _Z15matrixAddKernelPfS_S_ii_param_0,
	.param .u64 .ptr .align 1 _Z15matrixAddKernelPfS_S_ii_param_1,
	.param .u64 .ptr .align 1 _Z15matrixAddKernelPfS_S_ii_param_2,
	.param .u32 _Z15matrixAddKernelPfS_S_ii_param_3,
	.param .u32 _Z15matrixAddKernelPfS_S_ii_param_4
)
{
	.local .align 8 .b8 	__local_depot0[32];
	.reg .b64 	%SP;
	.reg .b64 	%SPL;
	.reg .pred 	%p<5>;
	.reg .b32 	%r<14>;
	.reg .b32 	%f<4>;
	.reg .b64 	%rd<15>;

	mov.u64 	%SPL, __local_depot0;
	cvta.local.u64 	%SP, %SPL;
	ld.param.u64 	%rd1, [_Z15matrixAddKernelPfS_S_ii_param_0];
	ld.param.u64 	%rd2, [_Z15matrixAddKernelPfS_S_ii_param_1];
	ld.param.u64 	%rd3, [_Z15matrixAddKernelPfS_S_ii_param_2];
	ld.param.u32 	%r10, [_Z15matrixAddKernelPfS_S_ii_param_3];
	ld.param.u32 	%r11, [_Z15matrixAddKernelPfS_S_ii_param_4];
	mov.u32 	%r1, %tid.x;
	mov.u32 	%r2, %ntid.x;
	mov.u32 	%r3, %ctaid.x;
	mad.lo.s32 	%r4, %r2, %r3, %r1;
	mov.u32 	%r5, %tid.y;
	mov.u32 	%r6, %ntid.y;
	mov.u32 	%r7, %ctaid.y;
	mad.lo.s32 	%r8, %r6, %r7, %r5;
	mad.lo.s32 	%r9, %r10, %r8, %r4;
	setp.gt.s32 	%p1, %r9, 99;
	@%p1 bra 	$L__BB0_2;
	add.u64 	%rd4, %SP, 0;
	add.u64 	%rd5, %SPL, 0;
	st.local.v2.u32 	[%rd5], {%r1, %r5};
	st.local.v2.u32 	[%rd5+8], {%r2, %r6};
	st.local.v2.u32 	[%rd5+16], {%r3, %r7};
	st.local.u32 	[%rd5+24], %r9;
	mov.u64 	%rd6, $str;
	cvta.global.u64 	%rd7, %rd6;
	{ // callseq 0, 0
	.param .b64 param0;
	st.param.b64 	[param0], %rd7;
	.param .b64 param1;
	st.param.b64 	[param1], %rd4;
	.param .b32 retval0;
	call.uni (retval0), 
	vprintf, 
	(
	param0, 
	param1
	);
	ld.param.b32 	%r12, [retval0];
	} // callseq 0
$L__BB0_2:
	setp.ge.s32 	%p2, %r4, %r10;
	setp.ge.s32 	%p3, %r8, %r11;
	or.pred  	%p4, %p2, %p3;
	@%p4 bra 	$L__BB0_4;
	cvta.to.global.u64 	%rd8, %rd1;
	mul.wide.s32 	%rd9, %r9, 4;
	add.s64 	%rd10, %rd8, %rd9;
	ld.global.f32 	%f1, [%rd10];
	cvta.to.global.u64 	%rd11, %rd2;
	add.s64 	%rd12, %rd11, %rd9;
	ld.global.f32 	%f2, [%rd12];
	add.f32 	%f3, %f1, %f2;
	cvta.to.global.u64 	%rd13, %rd3;
	add.s64 	%rd14, %rd13, %rd9;
	st.global.f32 	[%rd14], %f3;
$L__BB0_4:
	ret;

}


// ===== COMPILED SASS (sm_100) =====

	.target	sm_100

	.elftype	@"ET_EXEC"


//--------------------- .note.nv.tkinfo           --------------------------
	.section	.note.nv.tkinfo,"",@"SHT_NOTE"
	.sectionflags	@"SHF_NOTE_NV_TKINFO"
	.tkinfo
        /*0018*/ 	.word	0x00000002
        /*0030*/ 	.string	""
        /*0030*/ 	.string	"ptxas"
        /*0030*/ 	.string	"Cuda compilation tools, release 13.0, V13.0.88"
        /*0030*/ 	.string	"Build cuda_13.0.r13.0/compiler.36424714_0"
        /*0030*/ 	.string	"-arch sm_100 -m 64 "



//--------------------- .note.nv.cuinfo           --------------------------
	.section	.note.nv.cuinfo,"",@"SHT_NOTE"
	.sectionflags	@"SHF_NOTE_NV_CUINFO"
        /*0018*/ 	.short	0x0002
        /*001a*/ 	.short	0x0064
        /*001c*/ 	.short	0x0082
	.zero		2


//--------------------- .nv.info                  --------------------------
	.section	.nv.info,"",@"SHT_CUDA_INFO"
	.align	4


	//----- nvinfo : EIATTR_REGCOUNT
	.align		4
        /*0000*/ 	.byte	0x04, 0x2f
        /*0002*/ 	.short	(.L_2 - .L_1)
	.align		4
.L_1:
        /*0004*/ 	.word	index@(_Z15matrixAddKernelPfS_S_ii)
        /*0008*/ 	.word	0x00000018


	//----- nvinfo : EIATTR_FRAME_SIZE
	.align		4
.L_2:
        /*000c*/ 	.byte	0x04, 0x11
        /*000e*/ 	.short	(.L_4 - .L_3)
	.align		4
.L_3:
        /*0010*/ 	.word	index@(_Z15matrixAddKernelPfS_S_ii)
        /*0014*/ 	.word	0x00000020


	//----- nvinfo : EIATTR_MIN_STACK_SIZE
	.align		4
.L_4:
        /*0018*/ 	.byte	0x04, 0x12
        /*001a*/ 	.short	(.L_6 - .L_5)
	.align		4
.L_5:
        /*001c*/ 	.word	index@(_Z15matrixAddKernelPfS_S_ii)
        /*0020*/ 	.word	0x00000020
.L_6:


//--------------------- .nv.compat                --------------------------
	.section	.nv.compat,"",@"SHT_CUDA_COMPAT_INFO"
	.align	4
        /*0000*/ 	.byte	0x02, 0x09, 0x00, 0x00, 0x02, 0x02, 0x01, 0x00, 0x02, 0x05, 0x05, 0x00, 0x03, 0x07, 0x01, 0x01
        /*0010*/ 	.byte	0x02, 0x03, 0x00, 0x00, 0x02, 0x06, 0x01, 0x00, 0x04, 0x0b, 0x08, 0x00, 0x09, 0x00, 0x00, 0x00
        /*0020*/ 	.byte	0x00, 0x00, 0x00, 0x00


//--------------------- .nv.info._Z15matrixAddKernelPfS_S_ii --------------------------
	.section	.nv.info._Z15matrixAddKernelPfS_S_ii,"",@"SHT_CUDA_INFO"
	.sectionflags	@""
	.align	4


	//----- nvinfo : EIATTR_CUDA_API_VERSION
	.align		4
        /*0000*/ 	.byte	0x04, 0x37
        /*0002*/ 	.short	(.L_8 - .L_7)
.L_7:
        /*0004*/ 	.word	0x00000082


	//----- nvinfo : EIATTR_KPARAM_INFO
	.align		4
.L_8:
        /*0008*/ 	.byte	0x04, 0x17
        /*000a*/ 	.short	(.L_10 - .L_9)
.L_9:
        /*000c*/ 	.word	0x00000000
        /*0010*/ 	.short	0x0004
        /*0012*/ 	.short	0x001c
        /*0014*/ 	.byte	0x00, 0xf0, 0x11, 0x00


	//----- nvinfo : EIATTR_KPARAM_INFO
	.align		4
.L_10:
        /*0018*/ 	.byte	0x04, 0x17
        /*001a*/ 	.short	(.L_12 - .L_11)
.L_11:
        /*001c*/ 	.word	0x00000000
        /*0020*/ 	.short	0x0003
        /*0022*/ 	.short	0x0018
        /*0024*/ 	.byte	0x00, 0xf0, 0x11, 0x00


	//----- nvinfo : EIATTR_KPARAM_INFO
	.align		4
.L_12:
        /*0028*/ 	.byte	0x04, 0x17
        /*002a*/ 	.short	(.L_14 - .L_13)
.L_13:
        /*002c*/ 	.word	0x00000000
        /*0030*/ 	.short	0x0002
        /*0032*/ 	.short	0x0010
        /*0034*/ 	.byte	0x00, 0xf5, 0x21, 0x00


	//----- nvinfo : EIATTR_KPARAM_INFO
	.align		4
.L_14:
        /*0038*/ 	.byte	0x04, 0x17
        /*003a*/ 	.short	(.L_16 - .L_15)
.L_15:
        /*003c*/ 	.word	0x00000000
        /*0040*/ 	.short	0x0001
        /*0042*/ 	.short	0x0008
        /*0044*/ 	.byte	0x00, 0xf5, 0x21, 0x00


	//----- nvinfo : EIATTR_KPARAM_INFO
	.align		4
.L_16:
        /*0048*/ 	.byte	0x04, 0x17
        /*004a*/ 	.short	(.L_18 - .L_17)
.L_17:
        /*004c*/ 	.word	0x00000000
        /*0050*/ 	.short	0x0000
        /*0052*/ 	.short	0x0000
        /*0054*/ 	.byte	0x00, 0xf5, 0x21, 0x00


	//----- nvinfo : EIATTR_SPARSE_MMA_MASK
	.align		4
.L_18:
        /*0058*/ 	.byte	0x03, 0x50
        /*005a*/ 	.short	0x0000


	//----- nvinfo : EIATTR_MAXREG_COUNT
	.align		4
        /*005c*/ 	.byte	0x03, 0x1b
        /*005e*/ 	.short	0x00ff


	//----- nvinfo : EIATTR_EXTERNS
	.align		4
        /*0060*/ 	.byte	0x04, 0x0f
        /*0062*/ 	.short	(.L_20 - .L_19)


	//   ....[0]....
	.align		4
.L_19:
        /*0064*/ 	.word	index@(vprintf)


	//----- nvinfo : EIATTR_MERCURY_ISA_VERSION
	.align		4
.L_20:
        /*0068*/ 	.byte	0x03, 0x5f
        /*006a*/ 	.short	0x0101


	//----- nvinfo : EIATTR_VRC_CTA_INIT_COUNT
	.align		4
        /*006c*/ 	.byte	0x02, 0x4a
	.zero		1
	.zero		1


	//----- nvinfo : EIATTR_SYSCALL_OFFSETS
	.align		4
        /*0070*/ 	.byte	0x04, 0x46
        /*0072*/ 	.short	(.L_22 - .L_21)


	//   ....[0]....
.L_21:
        /*0074*/ 	.word	0x000001d0


	//----- nvinfo : EIATTR_EXIT_INSTR_OFFSETS
	.align		4
.L_22:
        /*0078*/ 	.byte	0x04, 0x1c
        /*007a*/ 	.short	(.L_24 - .L_23)


	//   ....[0]....
.L_23:
        /*007c*/ 	.word	0x00000220


	//   ....[1]....
        /*0080*/ 	.word	0x000002e0


	//----- nvinfo : EIATTR_CRS_STACK_SIZE
	.align		4
.L_24:
        /*0084*/ 	.byte	0x04, 0x1e
        /*0086*/ 	.short	(.L_26 - .L_25)
.L_25:
        /*0088*/ 	.word	0x00000000


	//----- nvinfo : EIATTR_CBANK_PARAM_SIZE
	.align		4
.L_26:
        /*008c*/ 	.byte	0x03, 0x19
        /*008e*/ 	.short	0x0020


	//----- nvinfo : EIATTR_PARAM_CBANK
	.align		4
        /*0090*/ 	.byte	0x04, 0x0a
        /*0092*/ 	.short	(.L_28 - .L_27)
	.align		4
.L_27:
        /*0094*/ 	.word	index@(.nv.constant0._Z15matrixAddKernelPfS_S_ii)
        /*0098*/ 	.short	0x0380
        /*009a*/ 	.short	0x0020


	//----- nvinfo : EIATTR_SW_WAR
	.align		4
.L_28:
        /*009c*/ 	.byte	0x04, 0x36
        /*009e*/ 	.short	(.L_30 - .L_29)
.L_29:
        /*00a0*/ 	.word	0x00000008
.L_30:


//--------------------- .nv.callgraph             --------------------------
	.section	.nv.callgraph,"",@"SHT_CUDA_CALLGRAPH"
	.align	4
	.sectionentsize	8
	.align		4
        /*0000*/ 	.word	0x00000000
	.align		4
        /*0004*/ 	.word	0xffffffff
	.align		4
        /*0008*/ 	.word	index@(_Z15matrixAddKernelPfS_S_ii)
	.align		4
        /*000c*/ 	.word	index@(vprintf)
	.align		4
        /*0010*/ 	.word	0x00000000
	.align		4
        /*0014*/ 	.word	0xfffffffe
	.align		4
        /*0018*/ 	.word	0x00000000
	.align		4
        /*001c*/ 	.word	0xfffffffd
	.align		4
        /*0020*/ 	.word	0x00000000
	.align		4
        /*0024*/ 	.word	0xfffffffc


//--------------------- .nv.constant4             --------------------------
	.section	.nv.constant4,"a",@progbits
	.align	8
	.align		8
.nv.constant4:
        /*0000*/ 	.dword	vprintf
	.align		8
        /*0008*/ 	.dword	$str


//--------------------- .text._Z15matrixAddKernelPfS_S_ii --------------------------
	.section	.text._Z15matrixAddKernelPfS_S_ii,"ax",@progbits
	.align	128
        .global         _Z15matrixAddKernelPfS_S_ii
        .type           _Z15matrixAddKernelPfS_S_ii,@function
        .size           _Z15matrixAddKernelPfS_S_ii,(.L_x_3 - _Z15matrixAddKernelPfS_S_ii)
        .other          _Z15matrixAddKernelPfS_S_ii,@"STO_CUDA_ENTRY STV_DEFAULT"
_Z15matrixAddKernelPfS_S_ii:
.text._Z15matrixAddKernelPfS_S_ii:
[----:B------:R-:W0:Y:S01]  /*0000*/  LDC R1, c[0x0][0x37c] ;  /* 0x0000df00ff017b82 */ /* 0x000e220000000800 */
[----:B------:R-:W1:Y:S01]  /*0010*/  S2R R10, SR_TID.X ;  /* 0x00000000000a7919 */ /* 0x000e620000002100 */
[----:B------:R-:W2:Y:S06]  /*0020*/  LDCU UR5, c[0x0][0x2fc] ;  /* 0x00005f80ff0577ac */ /* 0x000eac0008000800 */
[----:B------:R-:W1:Y:S01]  /*0030*/  LDC R12, c[0x0][0x360] ;  /* 0x0000d800ff0c7b82 */ /* 0x000e620000000800 */
[----:B0-----:R-:W-:Y:S01]  /*0040*/  IADD3 R1, PT, PT, R1, -0x20, RZ ;  /* 0xffffffe001017810 */ /* 0x001fe20007ffe0ff */
[----:B------:R-:W1:Y:S01]  /*0050*/  S2R R14, SR_CTAID.X ;  /* 0x00000000000e7919 */ /* 0x000e620000002500 */
[----:B------:R-:W0:Y:S01]  /*0060*/  LDCU UR6, c[0x0][0x398] ;  /* 0x00007300ff0677ac */ /* 0x000e220008000800 */
[----:B------:R-:W-:Y:S01]  /*0070*/  BSSY.RECONVERGENT B6, `(.L_x_0) ;  /* 0x0000017000067945 */ /* 0x000fe20003800200 */
[----:B------:R-:W3:Y:S01]  /*0080*/  S2R R11, SR_TID.Y ;  /* 0x00000000000b7919 */ /* 0x000ee20000002200 */
[----:B------:R-:W4:Y:S02]  /*0090*/  LDCU UR4, c[0x0][0x2f8] ;  /* 0x00005f00ff0477ac */ /* 0x000f240008000800 */
[----:B------:R-:W3:Y:S01]  /*00a0*/  LDC R13, c[0x0][0x364] ;  /* 0x0000d900ff0d7b82 */ /* 0x000ee20000000800 */
[----:B------:R-:W3:Y:S01]  /*00b0*/  S2R R15, SR_CTAID.Y ;  /* 0x00000000000f7919 */ /* 0x000ee20000002600 */
[----:B----4-:R-:W-:-:S04]  /*00c0*/  IADD3 R6, P1, PT, R1, UR4, RZ ;  /* 0x0000000401067c10 */ /* 0x010fc8000ff3e0ff */
[----:B--2---:R-:W-:Y:S01]  /*00d0*/  IADD3.X R7, PT, PT, RZ, UR5, RZ, P1, !PT ;  /* 0x00000005ff077c10 */ /* 0x004fe20008ffe4ff */
[----:B-1----:R-:W-:Y:S02]  /*00e0*/  IMAD R16, R12, R14, R10 ;  /* 0x0000000e0c107224 */ /* 0x002fe400078e020a */
[----:B---3--:R-:W-:-:S04]  /*00f0*/  IMAD R17, R13, R15, R11 ;  /* 0x0000000f0d117224 */ /* 0x008fc800078e020b */
[----:B0-----:R-:W-:-:S05]  /*0100*/  IMAD R2, R17, UR6, R16 ;  /* 0x0000000611027c24 */ /* 0x001fca000f8e0210 */
[----:B------:R-:W-:-:S13]  /*0110*/  ISETP.GT.AND P0, PT, R2, 0x63, PT ;  /* 0x000000630200780c */ /* 0x000fda0003f04270 */
[----:B------:R-:W-:Y:S05]  /*0120*/  @P0 BRA `(.L_x_1) ;  /* 0x00000000002c0947 */ /* 0x000fea0003800000 */
[----:B------:R-:W-:Y:S01]  /*0130*/  MOV R0, 0x0 ;  /* 0x0000000000007802 */ /* 0x000fe20000000f00 */
[----:B------:R0:W-:Y:S01]  /*0140*/  STL.64 [R1], R10 ;  /* 0x0000000a01007387 */ /* 0x0001e20000100a00 */
[----:B------:R-:W1:Y:S02]  /*0150*/  LDCU.64 UR4, c[0x4][0x8] ;  /* 0x01000100ff0477ac */ /* 0x000e640008000a00 */
[----:B------:R0:W2:Y:S01]  /*0160*/  LDC.64 R8, c[0x4][R0] ;  /* 0x0100000000087b82 */ /* 0x0000a20000000a00 */
[----:B------:R0:W-:Y:S04]  /*0170*/  STL.64 [R1+0x8], R12 ;  /* 0x0000080c01007387 */ /* 0x0001e80000100a00 */
[----:B------:R0:W-:Y:S04]  /*0180*/  STL.64 [R1+0x10], R14 ;  /* 0x0000100e01007387 */ /* 0x0001e80000100a00 */
[----:B------:R0:W-:Y:S01]  /*0190*/  STL [R1+0x18], R2 ;  /* 0x0000180201007387 */ /* 0x0001e20000100800 */
[----:B-1----:R-:W-:-:S02]  /*01a0*/  MOV R4, UR4 ;  /* 0x0000000400047c02 */ /* 0x002fc40008000f00 */
[----:B------:R-:W-:-:S07]  /*01b0*/  MOV R5, UR5 ;  /* 0x0000000500057c02 */ /* 0x000fce0008000f00 */
[----:B------:R-:W-:-:S07]  /*01c0*/  LEPC R20, `(.L_x_1) ;  /* 0x000000001014794e */ /* 0x000fce0000000000 */
[----:B0-2---:R-:W-:Y:S05]  /*01d0*/  CALL.ABS.NOINC R8 ;  /* 0x0000000008007343 */ /* 0x005fea0003c00000 */
.L_x_1:
[----:B------:R-:W-:Y:S05]  /*01e0*/  BSYNC.RECONVERGENT B6 ;  /* 0x0000000000067941 */ /* 0x000fea0003800200 */
.L_x_0:
[----:B------:R-:W0:Y:S02]  /*01f0*/  LDCU.64 UR4, c[0x0][0x398] ;  /* 0x00007300ff0477ac */ /* 0x000e240008000a00 */
[----:B0-----:R-:W-:-:S04]  /*0200*/  ISETP.GE.AND P0, PT, R17, UR5, PT ;  /* 0x0000000511007c0c */ /* 0x001fc8000bf06270 */
[----:B------:R-:W-:-:S13]  /*0210*/  ISETP.GE.OR P0, PT, R16, UR4, P0 ;  /* 0x0000000410007c0c */ /* 0x000fda0008706670 */
[----:B------:R-:W-:Y:S05]  /*0220*/  @P0 EXIT ;  /* 0x000000000000094d */ /* 0x000fea0003800000 */
[----:B------:R-:W0:Y:S01]  /*0230*/  LDC.64 R4, c[0x0][0x380] ;  /* 0x0000e000ff047b82 */ /* 0x000e220000000a00 */
[----:B------:R-:W1:Y:S07]  /*0240*/  LDCU.64 UR4, c[0x0][0x358] ;  /* 0x00006b00ff0477ac */ /* 0x000e6e0008000a00 */
[----:B------:R-:W2:Y:S08]  /*0250*/  LDC.64 R6, c[0x0][0x388] ;  /* 0x0000e200ff067b82 */ /* 0x000eb00000000a00 */
[----:B------:R-:W3:Y:S01]  /*0260*/  LDC.64 R8, c[0x0][0x390] ;  /* 0x0000e400ff087b82 */ /* 0x000ee20000000a00 */
[----:B0-----:R-:W-:-:S06]  /*0270*/  IMAD.WIDE R4, R2, 0x4, R4 ;  /* 0x0000000402047825 */ /* 0x001fcc00078e0204 */
[----:B-1----:R-:W4:Y:S01]  /*0280*/  LDG.E R4, desc[UR4][R4.64] ;  /* 0x0000000404047981 */ /* 0x002f22000c1e1900 */
[----:B--2---:R-:W-:-:S06]  /*0290*/  IMAD.WIDE R6, R2, 0x4, R6 ;  /* 0x0000000402067825 */ /* 0x004fcc00078e0206 */
[----:B------:R-:W4:Y:S01]  /*02a0*/  LDG.E R7, desc[UR4][R6.64] ;  /* 0x0000000406077981 */ /* 0x000f22000c1e1900 */
[----:B---3--:R-:W-:-:S04]  /*02b0*/  IMAD.WIDE R2, R2, 0x4, R8 ;  /* 0x0000000402027825 */ /* 0x008fc800078e0208 */
[----:B----4-:R-:W-:-:S05]  /*02c0*/  FADD R9, R4, R7 ;  /* 0x0000000704097221 */ /* 0x010fca0000000000 */
[----:B------:R-:W-:Y:S01]  /*02d0*/  STG.E desc[UR4][R2.64], R9 ;  /* 0x0000000902007986 */ /* 0x000fe2000c101904 */
[----:B------:R-:W-:Y:S05]  /*02e0*/  EXIT ;  /* 0x000000000000794d */ /* 0x000fea0003800000 */
.L_x_2:
[----:B------:R-:W-:-:S00]  /*02f0*/  BRA `(.L_x_2) ;  /* 0xfffffffc00fc7947 */ /* 0x000fc0000383ffff */
[----:B------:R-:W-:-:S00]  /*0300*/  NOP ;  /* 0x0000000000007918 */ /* 0x000fc00000000000 */
[----:B------:R-:W-:-:S00]  /*0310*/  NOP ;  /* 0x0000000000007918 */ /* 0x000fc00000000000 */
[----:B------:R-:W-:-:S00]  /*0320*/  NOP ;  /* 0x0000000000007918 */ /* 0x000fc00000000000 */
[----:B------:R-:W-:-:S00]  /*0330*/  NOP ;  /* 0x0000000000007918 */ /* 0x000fc00000000000 */
[----:B------:R-:W-:-:S00]  /*0340*/  NOP ;  /* 0x0000000000007918 */ /* 0x000fc00000000000 */
[----:B------:R-:W-:-:S00]  /*0350*/  NOP ;  /* 0x0000000000007918 */ /* 0x000fc00000000000 */
[----:B------:R-:W-:-:S00]  /*0360*/  NOP ;  /* 0x0000000000007918 */ /* 0x000fc00000000000 */
[----:B------:R-:W-:-:S00]  /*0370*/  NOP ;  /* 0x0000000000007918 */ /* 0x000fc00000000000 */
.L_x_3:


//--------------------- .nv.global.init           --------------------------
	.section	.nv.global.init,"aw",@progbits
.nv.global.init:
	.type		$str,@object
	.size		$str,(.L_0 - $str)
$str:
        /*0000*/ 	.byte	0x74, 0x68, 0x72, 0x65, 0x61, 0x64, 0x49, 0x64, 0x78, 0x2e, 0x78, 0x3d, 0x25, 0x64, 0x2c, 0x20
        /*0010*/ 	.byte	0x74, 0x68, 0x72, 0x65, 0x61, 0x64, 0x49, 0x64, 0x78, 0x2e, 0x79, 0x3d, 0x25, 0x64, 0x2c, 0x20
        /*0020*/ 	.byte	0x62, 0x6c, 0x6f, 0x63, 0x6b, 0x44, 0x69, 0x6d, 0x2e, 0x78, 0x3d, 0x25, 0x64, 0x2c, 0x20, 0x62
        /*0030*/ 	.byte	0x6c, 0x6f, 0x63, 0x6b, 0x44, 0x69, 0x6d, 0x2e, 0x79, 0x3d, 0x25, 0x64, 0x2c, 0x20, 0x62, 0x6c
        /*0040*/ 	.byte	0x6f, 0x63, 0x6b, 0x49, 0x64, 0x78, 0x2e, 0x78, 0x3d, 0x25, 0x64, 0x2c, 0x20, 0x62, 0x6c, 0x6f
        /*0050*/ 	.byte	0x63, 0x6b, 0x49, 0x64, 0x78, 0x2e, 0x79, 0x3d, 0x25, 0x64, 0x2c, 0x20, 0x69, 0x64, 0x78, 0x3d
        /*0060*/ 	.byte	0x25, 0x64, 0x0a, 0x00
.L_0:


//--------------------- .nv.shared.reserved.0     --------------------------
	.section	.nv.shared.reserved.0,"aw",@nobits
	.weak		__nv_reservedSMEM_offset_0_alias
	.size		__nv_reservedSMEM_offset_0_alias, 0, 64
	.other		__nv_reservedSMEM_offset_0_alias,@"STO_CUDA_RESERVED_SHARED STV_DEFAULT"
__nv_reservedSMEM_offset_0_alias:
	.zero		0
	.zero		64


//--------------------- .nv.constant0._Z15matrixAddKernelPfS_S_ii --------------------------
	.section	.nv.constant0._Z15matrixAddKernelPfS_S_ii,"a",@progbits
	.sectionflags	@""
	.align	4
.nv.constant0._Z15matrixAddKernelPfS_S_ii:
	.zero		928


//--------------------- SYMBOLS --------------------------

	.type		.nv.reservedSmem.offset0,@object
	.size		.nv.reservedSmem.offset0,0x4
	.type		vprintf,@function
